//
// Generated by NVIDIA NVVM Compiler
//
// Compiler Build ID: CL-36424714
// Cuda compilation tools, release 13.0, V13.0.88
// Based on NVVM 20.0.0
//

.version 9.0
.target sm_100
.address_size 64

	// .globl	_Z20matrixMultiplicationPiS_S_
// _ZZ20matrixMultiplicationPiS_S_E8a_shared has been demoted
// _ZZ20matrixMultiplicationPiS_S_E8b_shared has been demoted

.visible .entry _Z20matrixMultiplicationPiS_S_(
	.param .u64 .ptr .align 1 _Z20matrixMultiplicationPiS_S__param_0,
	.param .u64 .ptr .align 1 _Z20matrixMultiplicationPiS_S__param_1,
	.param .u64 .ptr .align 1 _Z20matrixMultiplicationPiS_S__param_2
)
{
	.reg .pred 	%p<9>;
	.reg .b32 	%r<163>;
	.reg .b64 	%rd<13>;
	// demoted variable
	.shared .align 4 .b8 _ZZ20matrixMultiplicationPiS_S_E8a_shared[4096];
	// demoted variable
	.shared .align 4 .b8 _ZZ20matrixMultiplicationPiS_S_E8b_shared[4096];
	ld.param.u64 	%rd4, [_Z20matrixMultiplicationPiS_S__param_0];
	ld.param.u64 	%rd5, [_Z20matrixMultiplicationPiS_S__param_1];
	ld.param.u64 	%rd3, [_Z20matrixMultiplicationPiS_S__param_2];
	cvta.to.global.u64 	%rd1, %rd5;
	cvta.to.global.u64 	%rd2, %rd4;
	mov.u32 	%r45, %ctaid.y;
	mov.u32 	%r46, %ntid.y;
	mov.u32 	%r1, %tid.y;
	mad.lo.s32 	%r2, %r45, %r46, %r1;
	mov.u32 	%r47, %ctaid.x;
	mov.u32 	%r3, %ntid.x;
	mov.u32 	%r4, %tid.x;
	mad.lo.s32 	%r5, %r47, %r3, %r4;
	shl.b32 	%r48, %r2, 12;
	or.b32  	%r6, %r48, %r4;
	mul.lo.s32 	%r7, %r1, %r3;
	add.s32 	%r49, %r7, %r4;
	shl.b32 	%r50, %r49, 2;
	mov.u32 	%r51, _ZZ20matrixMultiplicationPiS_S_E8a_shared;
	add.s32 	%r8, %r51, %r50;
	mov.u32 	%r52, _ZZ20matrixMultiplicationPiS_S_E8b_shared;
	add.s32 	%r9, %r52, %r50;
	and.b32  	%r10, %r3, 7;
	and.b32  	%r11, %r3, 2040;
	and.b32  	%r12, %r3, 1;
	and.b32  	%r53, %r3, -8;
	neg.s32 	%r13, %r53;
	shl.b32 	%r54, %r4, 2;
	add.s32 	%r14, %r52, %r54;
	shl.b32 	%r15, %r3, 5;
	shl.b32 	%r55, %r7, 2;
	add.s32 	%r56, %r55, %r51;
	add.s32 	%r16, %r56, 16;
	shl.b32 	%r17, %r3, 2;
	mov.b32 	%r147, 0;
	mov.u32 	%r162, %r147;
$L__BB0_1:
	setp.lt.u32 	%p1, %r3, 8;
	add.s32 	%r59, %r6, %r147;
	mul.wide.u32 	%rd6, %r59, 4;
	add.s64 	%rd7, %rd2, %rd6;
	ld.global.u32 	%r60, [%rd7];
	st.shared.u32 	[%r8], %r60;
	add.s32 	%r61, %r1, %r147;
	shl.b32 	%r62, %r61, 11;
	add.s32 	%r63, %r62, %r5;
	mul.wide.u32 	%rd8, %r63, 4;
	add.s64 	%rd9, %rd1, %rd8;
	ld.global.u32 	%r64, [%rd9];
	st.shared.u32 	[%r9], %r64;
	bar.sync 	0;
	mov.b32 	%r157, 0;
	@%p1 bra 	$L__BB0_4;
	mov.u32 	%r149, %r16;
	mov.u32 	%r150, %r14;
	mov.u32 	%r151, %r13;
$L__BB0_3:
	.pragma "nounroll";
	ld.shared.u32 	%r65, [%r149+-16];
	ld.shared.u32 	%r66, [%r150];
	mad.lo.s32 	%r67, %r66, %r65, %r162;
	ld.shared.u32 	%r68, [%r149+-12];
	add.s32 	%r69, %r150, %r17;
	ld.shared.u32 	%r70, [%r69];
	mad.lo.s32 	%r71, %r70, %r68, %r67;
	ld.shared.u32 	%r72, [%r149+-8];
	add.s32 	%r73, %r69, %r17;
	ld.shared.u32 	%r74, [%r73];
	mad.lo.s32 	%r75, %r74, %r72, %r71;
	ld.shared.u32 	%r76, [%r149+-4];
	add.s32 	%r77, %r73, %r17;
	ld.shared.u32 	%r78, [%r77];
	mad.lo.s32 	%r79, %r78, %r76, %r75;
	ld.shared.u32 	%r80, [%r149];
	add.s32 	%r81, %r77, %r17;
	ld.shared.u32 	%r82, [%r81];
	mad.lo.s32 	%r83, %r82, %r80, %r79;
	ld.shared.u32 	%r84, [%r149+4];
	add.s32 	%r85, %r81, %r17;
	ld.shared.u32 	%r86, [%r85];
	mad.lo.s32 	%r87, %r86, %r84, %r83;
	ld.shared.u32 	%r88, [%r149+8];
	add.s32 	%r89, %r85, %r17;
	ld.shared.u32 	%r90, [%r89];
	mad.lo.s32 	%r91, %r90, %r88, %r87;
	ld.shared.u32 	%r92, [%r149+12];
	add.s32 	%r93, %r89, %r17;
	ld.shared.u32 	%r94, [%r93];
	mad.lo.s32 	%r162, %r94, %r92, %r91;
	add.s32 	%r151, %r151, 8;
	add.s32 	%r150, %r150, %r15;
	add.s32 	%r149, %r149, 32;
	setp.ne.s32 	%p2, %r151, 0;
	mov.u32 	%r157, %r11;
	@%p2 bra 	$L__BB0_3;
$L__BB0_4:
	setp.eq.s32 	%p3, %r10, 0;
	@%p3 bra 	$L__BB0_12;
	add.s32 	%r96, %r10, -1;
	setp.lt.u32 	%p4, %r96, 3;
	@%p4 bra 	$L__BB0_7;
	add.s32 	%r97, %r157, %r7;
	shl.b32 	%r98, %r97, 2;
	mov.u32 	%r99, _ZZ20matrixMultiplicationPiS_S_E8a_shared;
	add.s32 	%r100, %r99, %r98;
	ld.shared.u32 	%r101, [%r100];
	mad.lo.s32 	%r102, %r157, %r3, %r4;
	shl.b32 	%r103, %r102, 2;
	mov.u32 	%r104, _ZZ20matrixMultiplicationPiS_S_E8b_shared;
	add.s32 	%r105, %r104, %r103;
	ld.shared.u32 	%r106, [%r105];
	mad.lo.s32 	%r107, %r106, %r101, %r162;
	ld.shared.u32 	%r108, [%r100+4];
	add.s32 	%r109, %r105, %r17;
	ld.shared.u32 	%r110, [%r109];
	mad.lo.s32 	%r111, %r110, %r108, %r107;
	ld.shared.u32 	%r112, [%r100+8];
	add.s32 	%r113, %r109, %r17;
	ld.shared.u32 	%r114, [%r113];
	mad.lo.s32 	%r115, %r114, %r112, %r111;
	ld.shared.u32 	%r116, [%r100+12];
	add.s32 	%r117, %r113, %r17;
	ld.shared.u32 	%r118, [%r117];
	mad.lo.s32 	%r162, %r118, %r116, %r115;
	add.s32 	%r157, %r157, 4;
$L__BB0_7:
	and.b32  	%r120, %r3, 3;
	setp.eq.s32 	%p5, %r120, 0;
	@%p5 bra 	$L__BB0_12;
	setp.eq.s32 	%p6, %r120, 1;
	@%p6 bra 	$L__BB0_10;
	add.s32 	%r121, %r157, %r7;
	shl.b32 	%r122, %r121, 2;
	mov.u32 	%r123, _ZZ20matrixMultiplicationPiS_S_E8a_shared;
	add.s32 	%r124, %r123, %r122;
	ld.shared.u32 	%r125, [%r124];
	mad.lo.s32 	%r126, %r157, %r3, %r4;
	shl.b32 	%r127, %r126, 2;
	mov.u32 	%r128, _ZZ20matrixMultiplicationPiS_S_E8b_shared;
	add.s32 	%r129, %r128, %r127;
	ld.shared.u32 	%r130, [%r129];
	mad.lo.s32 	%r131, %r130, %r125, %r162;
	ld.shared.u32 	%r132, [%r124+4];
	add.s32 	%r133, %r129, %r17;
	ld.shared.u32 	%r134, [%r133];
	mad.lo.s32 	%r162, %r134, %r132, %r131;
	add.s32 	%r157, %r157, 2;
$L__BB0_10:
	setp.eq.s32 	%p7, %r12, 0;
	@%p7 bra 	$L__BB0_12;
	add.s32 	%r135, %r157, %r7;
	shl.b32 	%r136, %r135, 2;
	mov.u32 	%r137, _ZZ20matrixMultiplicationPiS_S_E8a_shared;
	add.s32 	%r138, %r137, %r136;
	ld.shared.u32 	%r139, [%r138];
	mad.lo.s32 	%r140, %r157, %r3, %r4;
	shl.b32 	%r141, %r140, 2;
	mov.u32 	%r142, _ZZ20matrixMultiplicationPiS_S_E8b_shared;
	add.s32 	%r143, %r142, %r141;
	ld.shared.u32 	%r144, [%r143];
	mad.lo.s32 	%r162, %r144, %r139, %r162;
$L__BB0_12:
	bar.sync 	0;
	add.s32 	%r147, %r147, %r3;
	setp.lt.u32 	%p8, %r147, 4096;
	@%p8 bra 	$L__BB0_1;
	cvta.to.global.u64 	%rd10, %rd3;
	shl.b32 	%r145, %r2, 11;
	add.s32 	%r146, %r145, %r5;
	mul.wide.s32 	%rd11, %r146, 4;
	add.s64 	%rd12, %rd10, %rd11;
	st.global.u32 	[%rd12], %r162;
	ret;

}


// ===== COMPILED SASS (sm_100) =====

	.target	sm_100

	.elftype	@"ET_EXEC"


//--------------------- .note.nv.tkinfo           --------------------------
	.section	.note.nv.tkinfo,"",@"SHT_NOTE"
	.sectionflags	@"SHF_NOTE_NV_TKINFO"
	.tkinfo
        /*0018*/ 	.word	0x00000002
        /*0030*/ 	.string	""
        /*0030*/ 	.string	"ptxas"
        /*0030*/ 	.string	"Cuda compilation tools, release 13.0, V13.0.88"
        /*0030*/ 	.string	"Build cuda_13.0.r13.0/compiler.36424714_0"
        /*0030*/ 	.string	"-arch sm_100 -m 64 "



//--------------------- .note.nv.cuinfo           --------------------------
	.section	.note.nv.cuinfo,"",@"SHT_NOTE"
	.sectionflags	@"SHF_NOTE_NV_CUINFO"
        /*0018*/ 	.short	0x0002
        /*001a*/ 	.short	0x0064
        /*001c*/ 	.short	0x0082
	.zero		2


//--------------------- .nv.info                  --------------------------
	.section	.nv.info,"",@"SHT_CUDA_INFO"
	.align	4


	//----- nvinfo : EIATTR_REGCOUNT
	.align		4
        /*0000*/ 	.byte	0x04, 0x2f
        /*0002*/ 	.short	(.L_1 - .L_0)
	.align		4
.L_0:
        /*0004*/ 	.word	index@(_Z20matrixMultiplicationPiS_S_)
        /*0008*/ 	.word	0x00000020


	//----- nvinfo : EIATTR_FRAME_SIZE
	.align		4
.L_1:
        /*000c*/ 	.byte	0x04, 0x11
        /*000e*/ 	.short	(.L_3 - .L_2)
	.align		4
.L_2:
        /*0010*/ 	.word	index@(_Z20matrixMultiplicationPiS_S_)
        /*0014*/ 	.word	0x00000000


	//----- nvinfo : EIATTR_MIN_STACK_SIZE
	.align		4
.L_3:
        /*0018*/ 	.byte	0x04, 0x12
        /*001a*/ 	.short	(.L_5 - .L_4)
	.align		4
.L_4:
        /*001c*/ 	.word	index@(_Z20matrixMultiplicationPiS_S_)
        /*0020*/ 	.word	0x00000000
.L_5:


//--------------------- .nv.compat                --------------------------
	.section	.nv.compat,"",@"SHT_CUDA_COMPAT_INFO"
	.align	4
        /*0000*/ 	.byte	0x02, 0x09, 0x00, 0x00, 0x02, 0x02, 0x01, 0x00, 0x02, 0x05, 0x05, 0x00, 0x03, 0x07, 0x01, 0x01
        /*0010*/ 	.byte	0x02, 0x03, 0x00, 0x00, 0x02, 0x06, 0x01, 0x00, 0x04, 0x0b, 0x08, 0x00, 0x09, 0x00, 0x00, 0x00
        /*0020*/ 	.byte	0x00, 0x00, 0x00, 0x00


//--------------------- .nv.info._Z20matrixMultiplicationPiS_S_ --------------------------
	.section	.nv.info._Z20matrixMultiplicationPiS_S_,"",@"SHT_CUDA_INFO"
	.sectionflags	@""
	.align	4


	//----- nvinfo : EIATTR_CUDA_API_VERSION
	.align		4
        /*0000*/ 	.byte	0x04, 0x37
        /*0002*/ 	.short	(.L_7 - .L_6)
.L_6:
        /*0004*/ 	.word	0x00000082


	//----- nvinfo : EIATTR_KPARAM_INFO
	.align		4
.L_7:
        /*0008*/ 	.byte	0x04, 0x17
        /*000a*/ 	.short	(.L_9 - .L_8)
.L_8:
        /*000c*/ 	.word	0x00000000
        /*0010*/ 	.short	0x0002
        /*0012*/ 	.short	0x0010
        /*0014*/ 	.byte	0x00, 0xf5, 0x21, 0x00


	//----- nvinfo : EIATTR_KPARAM_INFO
	.align		4
.L_9:
        /*0018*/ 	.byte	0x04, 0x17
        /*001a*/ 	.short	(.L_11 - .L_10)
.L_10:
        /*001c*/ 	.word	0x00000000
        /*0020*/ 	.short	0x0001
        /*0022*/ 	.short	0x0008
        /*0024*/ 	.byte	0x00, 0xf5, 0x21, 0x00


	//----- nvinfo : EIATTR_KPARAM_INFO
	.align		4
.L_11:
        /*0028*/ 	.byte	0x04, 0x17
        /*002a*/ 	.short	(.L_13 - .L_12)
.L_12:
        /*002c*/ 	.word	0x00000000
        /*0030*/ 	.short	0x0000
        /*0032*/ 	.short	0x0000
        /*0034*/ 	.byte	0x00, 0xf5, 0x21, 0x00


	//----- nvinfo : EIATTR_SPARSE_MMA_MASK
	.align		4
.L_13:
        /*0038*/ 	.byte	0x03, 0x50
        /*003a*/ 	.short	0x0000


	//----- nvinfo : EIATTR_MAXREG_COUNT
	.align		4
        /*003c*/ 	.byte	0x03, 0x1b
        /*003e*/ 	.short	0x00ff


	//----- nvinfo : EIATTR_NUM_BARRIERS
	.align		4
        /*0040*/ 	.byte	0x02, 0x4c
        /*0042*/ 	.byte	0x01
	.zero		1


	//----- nvinfo : EIATTR_MERCURY_ISA_VERSION
	.align		4
        /*0044*/ 	.byte	0x03, 0x5f
        /*0046*/ 	.short	0x0101


	//----- nvinfo : EIATTR_VRC_CTA_INIT_COUNT
	.align		4
        /*0048*/ 	.byte	0x02, 0x4a
	.zero		1
	.zero		1


	//----- nvinfo : EIATTR_EXIT_INSTR_OFFSETS
	.align		4
        /*004c*/ 	.byte	0x04, 0x1c
        /*004e*/ 	.short	(.L_15 - .L_14)


	//   ....[0]....
.L_14:
        /*0050*/ 	.word	0x000009e0


	//----- nvinfo : EIATTR_CBANK_PARAM_SIZE
	.align		4
.L_15:
        /*0054*/ 	.byte	0x03, 0x19
        /*0056*/ 	.short	0x0018


	//----- nvinfo : EIATTR_PARAM_CBANK
	.align		4
        /*0058*/ 	.byte	0x04, 0x0a
        /*005a*/ 	.short	(.L_17 - .L_16)
	.align		4
.L_16:
        /*005c*/ 	.word	index@(.nv.constant0._Z20matrixMultiplicationPiS_S_)
        /*0060*/ 	.short	0x0380
        /*0062*/ 	.short	0x0018


	//----- nvinfo : EIATTR_SW_WAR
	.align		4
.L_17:
        /*0064*/ 	.byte	0x04, 0x36
        /*0066*/ 	.short	(.L_19 - .L_18)
.L_18:
        /*0068*/ 	.word	0x00000008
.L_19:


//--------------------- .nv.callgraph             --------------------------
	.section	.nv.callgraph,"",@"SHT_CUDA_CALLGRAPH"
	.align	4
	.sectionentsize	8
	.align		4
        /*0000*/ 	.word	0x00000000
	.align		4
        /*0004*/ 	.word	0xffffffff
	.align		4
        /*0008*/ 	.word	0x00000000
	.align		4
        /*000c*/ 	.word	0xfffffffe
	.align		4
        /*0010*/ 	.word	0x00000000
	.align		4
        /*0014*/ 	.word	0xfffffffd
	.align		4
        /*0018*/ 	.word	0x00000000
	.align		4
        /*001c*/ 	.word	0xfffffffc


//--------------------- .text._Z20matrixMultiplicationPiS_S_ --------------------------
	.section	.text._Z20matrixMultiplicationPiS_S_,"ax",@progbits
	.align	128
        .global         _Z20matrixMultiplicationPiS_S_
        .type           _Z20matrixMultiplicationPiS_S_,@function
        .size           _Z20matrixMultiplicationPiS_S_,(.L_x_7 - _Z20matrixMultiplicationPiS_S_)
        .other          _Z20matrixMultiplicationPiS_S_,@"STO_CUDA_ENTRY STV_DEFAULT"
_Z20matrixMultiplicationPiS_S_:
.text._Z20matrixMultiplicationPiS_S_:
[----:B------:R-:W-:Y:S01]  /*0000*/  LDC R1, c[0x0][0x37c] ;  /* 0x0000df00ff017b82 */ /* 0x000fe20000000800 */
[----:B------:R-:W0:Y:S07]  /*0010*/  S2R R0, SR_TID.Y ;  /* 0x0000000000007919 */ /* 0x000e2e0000002200 */
[----:B------:R-:W1:Y:S01]  /*0020*/  LDC R9, c[0x0][0x364] ;  /* 0x0000d900ff097b82 */ /* 0x000e620000000800 */
[----:B------:R-:W-:Y:S01]  /*0030*/  UMOV UR4, 0x400 ;  /* 0x0000040000047882 */ /* 0x000fe20000000000 */
[----:B------:R-:W-:Y:S01]  /*0040*/  HFMA2 R8, -RZ, RZ, 0, 0 ;  /* 0x00000000ff087431 */ /* 0x000fe200000001ff */
[----:B------:R-:W2:Y:S01]  /*0050*/  S2R R6, SR_TID.X ;  /* 0x0000000000067919 */ /* 0x000ea20000002100 */
[----:B------:R-:W-:Y:S01]  /*0060*/  UIADD3 UR5, UPT, UPT, UR4, 0x1000, URZ ;  /* 0x0000100004057890 */ /* 0x000fe2000fffe0ff */
[----:B------:R-:W-:Y:S01]  /*0070*/  IMAD.MOV.U32 R19, RZ, RZ, RZ ;  /* 0x000000ffff137224 */ /* 0x000fe200078e00ff */
[----:B------:R-:W3:Y:S02]  /*0080*/  LDCU.64 UR8, c[0x0][0x358] ;  /* 0x00006b00ff0877ac */ /* 0x000ee40008000a00 */
[----:B------:R-:W4:Y:S08]  /*0090*/  S2UR UR6, SR_CgaCtaId ;  /* 0x00000000000679c3 */ /* 0x000f300000008800 */
[----:B------:R-:W0:Y:S08]  /*00a0*/  LDC R7, c[0x0][0x360] ;  /* 0x0000d800ff077b82 */ /* 0x000e300000000800 */
[----:B------:R-:W1:Y:S08]  /*00b0*/  S2UR UR7, SR_CTAID.Y ;  /* 0x00000000000779c3 */ /* 0x000e700000002600 */
[----:B------:R-:W5:Y:S01]  /*00c0*/  S2UR UR10, SR_CTAID.X ;  /* 0x00000000000a79c3 */ /* 0x000f620000002500 */
[----:B----4-:R-:W-:-:S02]  /*00d0*/  ULEA UR4, UR6, UR4, 0x18 ;  /* 0x0000000406047291 */ /* 0x010fc4000f8ec0ff */
[----:B------:R-:W-:Y:S01]  /*00e0*/  ULEA UR5, UR6, UR5, 0x18 ;  /* 0x0000000506057291 */ /* 0x000fe2000f8ec0ff */
[----:B0-----:R-:W-:Y:S01]  /*00f0*/  IMAD R11, R0, R7, RZ ;  /* 0x00000007000b7224 */ /* 0x001fe200078e02ff */
[C---:B------:R-:W-:Y:S02]  /*0100*/  LOP3.LUT R14, R7.reuse, 0xfffffff8, RZ, 0xc0, !PT ;  /* 0xfffffff8070e7812 */ /* 0x040fe400078ec0ff */
[----:B------:R-:W-:Y:S01]  /*0110*/  LOP3.LUT R21, R7, 0x7, RZ, 0xc0, !PT ;  /* 0x0000000707157812 */ /* 0x000fe200078ec0ff */
[C---:B--2---:R-:W-:Y:S01]  /*0120*/  IMAD.IADD R17, R11.reuse, 0x1, R6 ;  /* 0x000000010b117824 */ /* 0x044fe200078e0206 */
[----:B------:R-:W-:Y:S02]  /*0130*/  LEA R18, R11, UR4, 0x2 ;  /* 0x000000040b127c11 */ /* 0x000fe4000f8e10ff */
[----:B------:R-:W-:Y:S01]  /*0140*/  LOP3.LUT R12, R7, 0x7f8, RZ, 0xc0, !PT ;  /* 0x000007f8070c7812 */ /* 0x000fe200078ec0ff */
[----:B-1----:R-:W-:Y:S01]  /*0150*/  IMAD R9, R9, UR7, R0 ;  /* 0x0000000709097c24 */ /* 0x002fe2000f8e0200 */
[----:B------:R-:W-:Y:S01]  /*0160*/  LEA R16, R17, UR4, 0x2 ;  /* 0x0000000411107c11 */ /* 0x000fe2000f8e10ff */
[----:B------:R-:W-:Y:S01]  /*0170*/  VIADD R18, R18, 0x10 ;  /* 0x0000001012127836 */ /* 0x000fe20000000000 */
[----:B------:R-:W-:-:S02]  /*0180*/  IADD3 R14, PT, PT, -R14, RZ, RZ ;  /* 0x000000ff0e0e7210 */ /* 0x000fc40007ffe1ff */
[----:B------:R-:W-:Y:S02]  /*0190*/  SHF.L.U32 R13, R9, 0xc, RZ ;  /* 0x0000000c090d7819 */ /* 0x000fe400000006ff */
[----:B------:R-:W-:Y:S01]  /*01a0*/  LEA R15, R6, UR5, 0x2 ;  /* 0x00000005060f7c11 */ /* 0x000fe2000f8e10ff */
[----:B-----5:R-:W-:Y:S01]  /*01b0*/  IMAD R10, R7, UR10, R6 ;  /* 0x0000000a070a7c24 */ /* 0x020fe2000f8e0206 */
[----:B------:R-:W-:Y:S02]  /*01c0*/  LOP3.LUT R13, R13, R6, RZ, 0xfc, !PT ;  /* 0x000000060d0d7212 */ /* 0x000fe400078efcff */
[----:B---3--:R-:W-:-:S07]  /*01d0*/  LEA R17, R17, UR5, 0x2 ;  /* 0x0000000511117c11 */ /* 0x008fce000f8e10ff */
.L_x_5:
[----:B0-----:R-:W0:Y:S01]  /*01e0*/  LDC.64 R4, c[0x0][0x380] ;  /* 0x0000e000ff047b82 */ /* 0x001e220000000a00 */
[----:B------:R-:W-:Y:S01]  /*01f0*/  IADD3 R25, PT, PT, R0, R8, RZ ;  /* 0x0000000800197210 */ /* 0x000fe20007ffe0ff */
[----:B------:R-:W-:-:S03]  /*0200*/  IMAD.IADD R23, R13, 0x1, R8 ;  /* 0x000000010d177824 */ /* 0x000fc600078e0208 */
[----:B------:R-:W-:-:S03]  /*0210*/  LEA R25, R25, R10, 0xb ;  /* 0x0000000a19197211 */ /* 0x000fc600078e58ff */
[----:B------:R-:W1:Y:S01]  /*0220*/  LDC.64 R2, c[0x0][0x388] ;  /* 0x0000e200ff027b82 */ /* 0x000e620000000a00 */
[----:B0-----:R-:W-:-:S06]  /*0230*/  IMAD.WIDE.U32 R4, R23, 0x4, R4 ;  /* 0x0000000417047825 */ /* 0x001fcc00078e0004 */
[----:B------:R-:W2:Y:S01]  /*0240*/  LDG.E R5, desc[UR8][R4.64] ;  /* 0x0000000804057981 */ /* 0x000ea2000c1e1900 */
[----:B-1----:R-:W-:-:S06]  /*0250*/  IMAD.WIDE.U32 R2, R25, 0x4, R2 ;  /* 0x0000000419027825 */ /* 0x002fcc00078e0002 */
[----:B------:R-:W3:Y:S01]  /*0260*/  LDG.E R2, desc[UR8][R2.64] ;  /* 0x0000000802027981 */ /* 0x000ee2000c1e1900 */
[C---:B------:R-:W-:Y:S01]  /*0270*/  ISETP.GE.U32.AND P1, PT, R7.reuse, 0x8, PT ;  /* 0x000000080700780c */ /* 0x040fe20003f26070 */
[----:B------:R-:W-:Y:S01]  /*0280*/  IMAD.IADD R8, R7, 0x1, R8 ;  /* 0x0000000107087824 */ /* 0x000fe200078e0208 */
[----:B------:R-:W-:-:S04]  /*0290*/  MOV R20, RZ ;  /* 0x000000ff00147202 */ /* 0x000fc80000000f00 */
[----:B------:R-:W-:Y:S01]  /*02a0*/  ISETP.GE.U32.AND P0, PT, R8, 0x1000, PT ;  /* 0x000010000800780c */ /* 0x000fe20003f06070 */
[----:B--2---:R0:W-:Y:S04]  /*02b0*/  STS [R16], R5 ;  /* 0x0000000510007388 */ /* 0x0041e80000000800 */
[----:B---3--:R0:W-:Y:S01]  /*02c0*/  STS [R17], R2 ;  /* 0x0000000211007388 */ /* 0x0081e20000000800 */
[----:B------:R-:W-:Y:S06]  /*02d0*/  BAR.SYNC.DEFER_BLOCKING 0x0 ;  /* 0x0000000000007b1d */ /* 0x000fec0000010000 */
[----:B------:R-:W-:Y:S05]  /*02e0*/  @!P1 BRA `(.L_x_0) ;  /* 0x0000000000a09947 */ /* 0x000fea0003800000 */
[----:B0-----:R-:W-:Y:S01]  /*02f0*/  IMAD.MOV.U32 R2, RZ, RZ, R18 ;  /* 0x000000ffff027224 */ /* 0x001fe200078e0012 */
[----:B------:R-:W-:Y:S01]  /*0300*/  MOV R4, R15 ;  /* 0x0000000f00047202 */ /* 0x000fe20000000f00 */
[----:B------:R-:W-:-:S07]  /*0310*/  IMAD.MOV.U32 R3, RZ, RZ, R14 ;  /* 0x000000ffff037224 */ /* 0x000fce00078e000e */
.L_x_1:
[----:B------:R-:W-:Y:S01]  /*0320*/  LDS R20, [R2+-0x10] ;  /* 0xfffff00002147984 */ /* 0x000fe20000000800 */
[----:B------:R-:W-:Y:S01]  /*0330*/  LEA R24, R7, R4, 0x2 ;  /* 0x0000000407187211 */ /* 0x000fe200078e10ff */
[----:B------:R-:W-:Y:S02]  /*0340*/  VIADD R3, R3, 0x8 ;  /* 0x0000000803037836 */ /* 0x000fe40000000000 */
[----:B------:R0:W1:Y:S02]  /*0350*/  LDS R5, [R4] ;  /* 0x0000000004057984 */ /* 0x0000640000000800 */
[----:B------:R-:W-:Y:S01]  /*0360*/  IMAD R26, R7, 0x4, R24 ;  /* 0x00000004071a7824 */ /* 0x000fe200078e0218 */
[----:B------:R-:W-:Y:S01]  /*0370*/  ISETP.NE.AND P1, PT, R3, RZ, PT ;  /* 0x000000ff0300720c */ /* 0x000fe20003f25270 */
[----:B------:R-:W-:Y:S03]  /*0380*/  LDS R22, [R2+-0xc] ;  /* 0xfffff40002167984 */ /* 0x000fe60000000800 */
[C---:B------:R-:W-:Y:S01]  /*0390*/  LEA R25, R7.reuse, R26, 0x2 ;  /* 0x0000001a07197211 */ /* 0x040fe200078e10ff */
[----:B------:R2:W3:Y:S01]  /*03a0*/  LDS R23, [R24] ;  /* 0x0000000018177984 */ /* 0x0004e20000000800 */
[----:B0-----:R-:W-:-:S03]  /*03b0*/  LEA R4, R7, R4, 0x5 ;  /* 0x0000000407047211 */ /* 0x001fc600078e28ff */
[C---:B------:R-:W-:Y:S01]  /*03c0*/  IMAD R29, R7.reuse, 0x4, R25 ;  /* 0x00000004071d7824 */ /* 0x040fe200078e0219 */
[----:B------:R-:W-:Y:S04]  /*03d0*/  LDS R28, [R2+-0x4] ;  /* 0xfffffc00021c7984 */ /* 0x000fe80000000800 */
[----:B------:R-:W-:Y:S01]  /*03e0*/  LDS R27, [R25] ;  /* 0x00000000191b7984 */ /* 0x000fe20000000800 */
[----:B--2---:R-:W-:Y:S01]  /*03f0*/  LEA R24, R7, R29, 0x2 ;  /* 0x0000001d07187211 */ /* 0x004fe200078e10ff */
[----:B-1----:R-:W-:Y:S02]  /*0400*/  IMAD R19, R20, R5, R19 ;  /* 0x0000000514137224 */ /* 0x002fe400078e0213 */
[----:B------:R-:W-:Y:S04]  /*0410*/  LDS R5, [R2+-0x8] ;  /* 0xfffff80002057984 */ /* 0x000fe80000000800 */
[----:B------:R0:W1:Y:S01]  /*0420*/  LDS R20, [R26] ;  /* 0x000000001a147984 */ /* 0x0000620000000800 */
[----:B---3--:R-:W-:-:S03]  /*0430*/  IMAD R23, R22, R23, R19 ;  /* 0x0000001716177224 */ /* 0x008fc600078e0213 */
[----:B------:R-:W-:Y:S04]  /*0440*/  LDS R19, [R2] ;  /* 0x0000000002137984 */ /* 0x000fe80000000800 */
[----:B------:R-:W2:Y:S01]  /*0450*/  LDS R22, [R29] ;  /* 0x000000001d167984 */ /* 0x000ea20000000800 */
[----:B0-----:R-:W-:Y:S02]  /*0460*/  IMAD R26, R7, 0x4, R24 ;  /* 0x00000004071a7824 */ /* 0x001fe400078e0218 */
[----:B-1----:R-:W-:-:S03]  /*0470*/  IMAD R5, R5, R20, R23 ;  /* 0x0000001405057224 */ /* 0x002fc600078e0217 */
[----:B------:R-:W-:Y:S01]  /*0480*/  LEA R23, R7, R26, 0x2 ;  /* 0x0000001a07177211 */ /* 0x000fe200078e10ff */
[----:B------:R-:W-:Y:S01]  /*0490*/  LDS R20, [R2+0x4] ;  /* 0x0000040002147984 */ /* 0x000fe20000000800 */
[----:B------:R-:W-:-:S03]  /*04a0*/  IMAD R27, R28, R27, R5 ;  /* 0x0000001b1c1b7224 */ /* 0x000fc600078e0205 */
[----:B------:R-:W0:Y:S01]  /*04b0*/  LDS R5, [R24] ;  /* 0x0000000018057984 */ /* 0x000e220000000800 */
[----:B--2---:R-:W-:-:S03]  /*04c0*/  IMAD R19, R19, R22, R27 ;  /* 0x0000001613137224 */ /* 0x004fc600078e021b */
[----:B------:R-:W-:Y:S04]  /*04d0*/  LDS R22, [R2+0x8] ;  /* 0x0000080002167984 */ /* 0x000fe80000000800 */
[----:B------:R-:W1:Y:S04]  /*04e0*/  LDS R26, [R26] ;  /* 0x000000001a1a7984 */ /* 0x000e680000000800 */
[----:B------:R-:W-:Y:S04]  /*04f0*/  LDS R23, [R23] ;  /* 0x0000000017177984 */ /* 0x000fe80000000800 */
[----:B------:R2:W3:Y:S02]  /*0500*/  LDS R28, [R2+0xc] ;  /* 0x00000c00021c7984 */ /* 0x0004e40000000800 */
[----:B--2---:R-:W-:-:S02]  /*0510*/  VIADD R2, R2, 0x20 ;  /* 0x0000002002027836 */ /* 0x004fc40000000000 */
[----:B0-----:R-:W-:-:S04]  /*0520*/  IMAD R5, R20, R5, R19 ;  /* 0x0000000514057224 */ /* 0x001fc800078e0213 */
[----:B-1----:R-:W-:-:S04]  /*0530*/  IMAD R5, R22, R26, R5 ;  /* 0x0000001a16057224 */ /* 0x002fc800078e0205 */
[----:B---3--:R-:W-:Y:S01]  /*0540*/  IMAD R19, R28, R23, R5 ;  /* 0x000000171c137224 */ /* 0x008fe200078e0205 */
[----:B------:R-:W-:Y:S06]  /*0550*/  @P1 BRA `(.L_x_1) ;  /* 0xfffffffc00701947 */ /* 0x000fec000383ffff */
[----:B------:R-:W-:-:S07]  /*0560*/  MOV R20, R12 ;  /* 0x0000000c00147202 */ /* 0x000fce0000000f00 */
.L_x_0:
[----:B------:R-:W-:-:S13]  /*0570*/  ISETP.NE.AND P1, PT, R21, RZ, PT ;  /* 0x000000ff1500720c */ /* 0x000fda0003f25270 */
[----:B------:R-:W-:Y:S05]  /*0580*/  @!P1 BRA `(.L_x_2) ;  /* 0x0000000000fc9947 */ /* 0x000fea0003800000 */
[----:B0-----:R-:W-:Y:S01]  /*0590*/  VIADD R2, R21, 0xffffffff ;  /* 0xffffffff15027836 */ /* 0x001fe20000000000 */
[----:B------:R-:W-:-:S04]  /*05a0*/  LOP3.LUT P2, R26, R7, 0x3, RZ, 0xc0, !PT ;  /* 0x00000003071a7812 */ /* 0x000fc8000784c0ff */
[----:B------:R-:W-:-:S13]  /*05b0*/  ISETP.GE.U32.AND P1, PT, R2, 0x3, PT ;  /* 0x000000030200780c */ /* 0x000fda0003f26070 */
[----:B------:R-:W-:Y:S05]  /*05c0*/  @!P1 BRA `(.L_x_3) ;  /* 0x0000000000649947 */ /* 0x000fea0003800000 */
[----:B------:R-:W0:Y:S01]  /*05d0*/  S2UR UR5, SR_CgaCtaId ;  /* 0x00000000000579c3 */ /* 0x000e220000008800 */
[----:B------:R-:W-:Y:S01]  /*05e0*/  UMOV UR4, 0x400 ;  /* 0x0000040000047882 */ /* 0x000fe20000000000 */
[C---:B------:R-:W-:Y:S01]  /*05f0*/  IMAD R3, R20.reuse, R7, R6 ;  /* 0x0000000714037224 */ /* 0x040fe200078e0206 */
[----:B------:R-:W-:Y:S01]  /*0600*/  UIADD3 UR6, UPT, UPT, UR4, 0x1000, URZ ;  /* 0x0000100004067890 */ /* 0x000fe2000fffe0ff */
[----:B------:R-:W-:Y:S02]  /*0610*/  IADD3 R2, PT, PT, R11, R20, RZ ;  /* 0x000000140b027210 */ /* 0x000fe40007ffe0ff */
[----:B------:R-:W-:Y:S01]  /*0620*/  IADD3 R20, PT, PT, R20, 0x4, RZ ;  /* 0x0000000414147810 */ /* 0x000fe20007ffe0ff */
[----:B0-----:R-:W-:Y:S02]  /*0630*/  ULEA UR6, UR5, UR6, 0x18 ;  /* 0x0000000605067291 */ /* 0x001fe4000f8ec0ff */
[----:B------:R-:W-:-:S04]  /*0640*/  ULEA UR4, UR5, UR4, 0x18 ;  /* 0x0000000405047291 */ /* 0x000fc8000f8ec0ff */
[----:B------:R-:W-:Y:S02]  /*0650*/  LEA R24, R3, UR6, 0x2 ;  /* 0x0000000603187c11 */ /* 0x000fe4000f8e10ff */
[----:B------:R-:W-:-:S03]  /*0660*/  LEA R25, R2, UR4, 0x2 ;  /* 0x0000000402197c11 */ /* 0x000fc6000f8e10ff */
[C---:B------:R-:W-:Y:S02]  /*0670*/  IMAD R22, R7.reuse, 0x4, R24 ;  /* 0x0000000407167824 */ /* 0x040fe400078e0218 */
[----:B------:R-:W-:Y:S03]  /*0680*/  LDS R4, [R25] ;  /* 0x0000000019047984 */ /* 0x000fe60000000800 */
[C---:B------:R-:W-:Y:S01]  /*0690*/  LEA R28, R7.reuse, R22, 0x2 ;  /* 0x00000016071c7211 */ /* 0x040fe200078e10ff */
[----:B------:R-:W0:Y:S04]  /*06a0*/  LDS R24, [R24] ;  /* 0x0000000018187984 */ /* 0x000e280000000800 */
[----:B------:R-:W-:Y:S01]  /*06b0*/  LDS R3, [R25+0x4] ;  /* 0x0000040019037984 */ /* 0x000fe20000000800 */
[----:B------:R-:W-:-:S03]  /*06c0*/  IMAD R27, R7, 0x4, R28 ;  /* 0x00000004071b7824 */ /* 0x000fc600078e021c */
[----:B------:R-:W1:Y:S04]  /*06d0*/  LDS R22, [R22] ;  /* 0x0000000016167984 */ /* 0x000e680000000800 */
[----:B------:R-:W-:Y:S04]  /*06e0*/  LDS R2, [R28] ;  /* 0x000000001c027984 */ /* 0x000fe80000000800 */
[----:B------:R-:W2:Y:S04]  /*06f0*/  LDS R23, [R25+0x8] ;  /* 0x0000080019177984 */ /* 0x000ea80000000800 */
[----:B------:R-:W-:Y:S04]  /*0700*/  LDS R5, [R25+0xc] ;  /* 0x00000c0019057984 */ /* 0x000fe80000000800 */
[----:B------:R-:W3:Y:S01]  /*0710*/  LDS R27, [R27] ;  /* 0x000000001b1b7984 */ /* 0x000ee20000000800 */
[----:B0-----:R-:W-:-:S04]  /*0720*/  IMAD R4, R4, R24, R19 ;  /* 0x0000001804047224 */ /* 0x001fc800078e0213 */
[----:B-1----:R-:W-:-:S04]  /*0730*/  IMAD R3, R3, R22, R4 ;  /* 0x0000001603037224 */ /* 0x002fc800078e0204 */
[----:B--2---:R-:W-:-:S04]  /*0740*/  IMAD R2, R23, R2, R3 ;  /* 0x0000000217027224 */ /* 0x004fc800078e0203 */
[----:B---3--:R-:W-:-:S07]  /*0750*/  IMAD R19, R5, R27, R2 ;  /* 0x0000001b05137224 */ /* 0x008fce00078e0202 */
.L_x_3:
[----:B------:R-:W-:Y:S05]  /*0760*/  @!P2 BRA `(.L_x_2) ;  /* 0x000000000084a947 */ /* 0x000fea0003800000 */
[----:B------:R-:W-:Y:S02]  /*0770*/  ISETP.NE.AND P1, PT, R26, 0x1, PT ;  /* 0x000000011a00780c */ /* 0x000fe40003f25270 */
[----:B------:R-:W-:-:S11]  /*0780*/  LOP3.LUT P2, RZ, R7, 0x1, RZ, 0xc0, !PT ;  /* 0x0000000107ff7812 */ /* 0x000fd6000784c0ff */
[----:B------:R-:W-:Y:S05]  /*0790*/  @!P1 BRA `(.L_x_4) ;  /* 0x0000000000449947 */ /* 0x000fea0003800000 */
[----:B------:R-:W0:Y:S01]  /*07a0*/  S2UR UR5, SR_CgaCtaId ;  /* 0x00000000000579c3 */ /* 0x000e220000008800 */
[----:B------:R-:W-:Y:S01]  /*07b0*/  UMOV UR4, 0x400 ;  /* 0x0000040000047882 */ /* 0x000fe20000000000 */
[C---:B------:R-:W-:Y:S01]  /*07c0*/  IMAD R3, R20.reuse, R7, R6 ;  /* 0x0000000714037224 */ /* 0x040fe200078e0206 */
[----:B------:R-:W-:Y:S01]  /*07d0*/  UIADD3 UR6, UPT, UPT, UR4, 0x1000, URZ ;  /* 0x0000100004067890 */ /* 0x000fe2000fffe0ff */
[----:B------:R-:W-:Y:S02]  /*07e0*/  IMAD.IADD R2, R11, 0x1, R20 ;  /* 0x000000010b027824 */ /* 0x000fe400078e0214 */
[----:B------:R-:W-:Y:S01]  /*07f0*/  VIADD R20, R20, 0x2 ;  /* 0x0000000214147836 */ /* 0x000fe20000000000 */
[----:B0-----:R-:W-:Y:S02]  /*0800*/  ULEA UR6, UR5, UR6, 0x18 ;  /* 0x0000000605067291 */ /* 0x001fe4000f8ec0ff */
[----:B------:R-:W-:-:S04]  /*0810*/  ULEA UR4, UR5, UR4, 0x18 ;  /* 0x0000000405047291 */ /* 0x000fc8000f8ec0ff */
[----:B------:R-:W-:Y:S02]  /*0820*/  LEA R22, R3, UR6, 0x2 ;  /* 0x0000000603167c11 */ /* 0x000fe4000f8e10ff */
[----:B------:R-:W-:Y:S02]  /*0830*/  LEA R2, R2, UR4, 0x2 ;  /* 0x0000000402027c11 */ /* 0x000fe4000f8e10ff */
[----:B------:R-:W-:Y:S02]  /*0840*/  LEA R5, R7, R22, 0x2 ;  /* 0x0000001607057211 */ /* 0x000fe400078e10ff */
[----:B------:R-:W-:Y:S04]  /*0850*/  LDS R22, [R22] ;  /* 0x0000000016167984 */ /* 0x000fe80000000800 */
[----:B------:R-:W0:Y:S04]  /*0860*/  LDS R4, [R2] ;  /* 0x0000000002047984 */ /* 0x000e280000000800 */
[----:B------:R-:W-:Y:S04]  /*0870*/  LDS R3, [R2+0x4] ;  /* 0x0000040002037984 */ /* 0x000fe80000000800 */
[----:B------:R-:W1:Y:S01]  /*0880*/  LDS R5, [R5] ;  /* 0x0000000005057984 */ /* 0x000e620000000800 */
[----:B0-----:R-:W-:-:S04]  /*0890*/  IMAD R4, R4, R22, R19 ;  /* 0x0000001604047224 */ /* 0x001fc800078e0213 */
[----:B-1----:R-:W-:-:S07]  /*08a0*/  IMAD R19, R3, R5, R4 ;  /* 0x0000000503137224 */ /* 0x002fce00078e0204 */
.L_x_4:
[----:B------:R-:W-:Y:S05]  /*08b0*/  @!P2 BRA `(.L_x_2) ;  /* 0x000000000030a947 */ /* 0x000fea0003800000 */
[----:B------:R-:W0:Y:S01]  /*08c0*/  S2UR UR5, SR_CgaCtaId ;  /* 0x00000000000579c3 */ /* 0x000e220000008800 */
[----:B------:R-:W-:Y:S01]  /*08d0*/  UMOV UR4, 0x400 ;  /* 0x0000040000047882 */ /* 0x000fe20000000000 */
[-C--:B------:R-:W-:Y:S01]  /*08e0*/  IMAD R3, R7, R20.reuse, R6 ;  /* 0x0000001407037224 */ /* 0x080fe200078e0206 */
[----:B------:R-:W-:Y:S01]  /*08f0*/  UIADD3 UR6, UPT, UPT, UR4, 0x1000, URZ ;  /* 0x0000100004067890 */ /* 0x000fe2000fffe0ff */
[----:B------:R-:W-:Y:S01]  /*0900*/  IADD3 R2, PT, PT, R11, R20, RZ ;  /* 0x000000140b027210 */ /* 0x000fe20007ffe0ff */
[----:B0-----:R-:W-:Y:S02]  /*0910*/  ULEA UR4, UR5, UR4, 0x18 ;  /* 0x0000000405047291 */ /* 0x001fe4000f8ec0ff */
[----:B------:R-:W-:-:S04]  /*0920*/  ULEA UR6, UR5, UR6, 0x18 ;  /* 0x0000000605067291 */ /* 0x000fc8000f8ec0ff */
[----:B------:R-:W-:Y:S02]  /*0930*/  LEA R2, R2, UR4, 0x2 ;  /* 0x0000000402027c11 */ /* 0x000fe4000f8e10ff */
[----:B------:R-:W-:-:S04]  /*0940*/  LEA R3, R3, UR6, 0x2 ;  /* 0x0000000603037c11 */ /* 0x000fc8000f8e10ff */
[----:B------:R-:W-:Y:S04]  /*0950*/  LDS R2, [R2] ;  /* 0x0000000002027984 */ /* 0x000fe80000000800 */
[----:B------:R-:W0:Y:S02]  /*0960*/  LDS R3, [R3] ;  /* 0x0000000003037984 */ /* 0x000e240000000800 */
[----:B0-----:R-:W-:-:S07]  /*0970*/  IMAD R19, R2, R3, R19 ;  /* 0x0000000302137224 */ /* 0x001fce00078e0213 */
.L_x_2:
[----:B------:R-:W-:Y:S06]  /*0980*/  BAR.SYNC.DEFER_BLOCKING 0x0 ;  /* 0x0000000000007b1d */ /* 0x000fec0000010000 */
[----:B------:R-:W-:Y:S05]  /*0990*/  @!P0 BRA `(.L_x_5) ;  /* 0xfffffff800108947 */ /* 0x000fea000383ffff */
[----:B0-----:R-:W0:Y:S01]  /*09a0*/  LDC.64 R2, c[0x0][0x390] ;  /* 0x0000e400ff027b82 */ /* 0x001e220000000a00 */
[----:B------:R-:W-:-:S05]  /*09b0*/  LEA R9, R9, R10, 0xb ;  /* 0x0000000a09097211 */ /* 0x000fca00078e58ff */
[----:B0-----:R-:W-:-:S05]  /*09c0*/  IMAD.WIDE R2, R9, 0x4, R2 ;  /* 0x0000000409027825 */ /* 0x001fca00078e0202 */
[----:B------:R-:W-:Y:S01]  /*09d0*/  STG.E desc[UR8][R2.64], R19 ;  /* 0x0000001302007986 */ /* 0x000fe2000c101908 */
[----:B------:R-:W-:Y:S05]  /*09e0*/  EXIT ;  /* 0x000000000000794d */ /* 0x000fea0003800000 */
.L_x_6:
[----:B------:R-:W-:-:S00]  /*09f0*/  BRA `(.L_x_6) ;  /* 0xfffffffc00fc7947 */ /* 0x000fc0000383ffff */
[----:B------:R-:W-:-:S00]  /*0a00*/  NOP ;  /* 0x0000000000007918 */ /* 0x000fc00000000000 */
[----:B------:R-:W-:-:S00]  /*0a10*/  NOP ;  /* 0x0000000000007918 */ /* 0x000fc00000000000 */
[----:B------:R-:W-:-:S00]  /*0a20*/  NOP ;  /* 0x0000000000007918 */ /* 0x000fc00000000000 */
[----:B------:R-:W-:-:S00]  /*0a30*/  NOP ;  /* 0x0000000000007918 */ /* 0x000fc00000000000 */
[----:B------:R-:W-:-:S00]  /*0a40*/  NOP ;  /* 0x0000000000007918 */ /* 0x000fc00000000000 */
[----:B------:R-:W-:-:S00]  /*0a50*/  NOP ;  /* 0x0000000000007918 */ /* 0x000fc00000000000 */
[----:B------:R-:W-:-:S00]  /*0a60*/  NOP ;  /* 0x0000000000007918 */ /* 0x000fc00000000000 */
[----:B------:R-:W-:-:S00]  /*0a70*/  NOP ;  /* 0x0000000000007918 */ /* 0x000fc00000000000 */
.L_x_7:


//--------------------- .nv.shared._Z20matrixMultiplicationPiS_S_ --------------------------
	.section	.nv.shared._Z20matrixMultiplicationPiS_S_,"aw",@nobits
	.sectionflags	@""
	.align	4
.nv.shared._Z20matrixMultiplicationPiS_S_:
	.zero		9216


//--------------------- .nv.shared.reserved.0     --------------------------
	.section	.nv.shared.reserved.0,"aw",@nobits
	.weak		__nv_reservedSMEM_offset_0_alias
	.size		__nv_reservedSMEM_offset_0_alias, 0, 64
	.other		__nv_reservedSMEM_offset_0_alias,@"STO_CUDA_RESERVED_SHARED STV_DEFAULT"
__nv_reservedSMEM_offset_0_alias:
	.zero		0
	.zero		64


//--------------------- .nv.constant0._Z20matrixMultiplicationPiS_S_ --------------------------
	.section	.nv.constant0._Z20matrixMultiplicationPiS_S_,"a",@progbits
	.sectionflags	@""
	.align	4
.nv.constant0._Z20matrixMultiplicationPiS_S_:
	.zero		920


//--------------------- SYMBOLS --------------------------

	.type		.nv.reservedSmem.offset0,@object
	.size		.nv.reservedSmem.offset0,0x4
	.type		.nv.reservedSmem.cap,@object
	.size		.nv.reservedSmem.cap,0x4
